//
// Generated by NVIDIA NVVM Compiler
//
// Compiler Build ID: CL-36424714
// Cuda compilation tools, release 13.0, V13.0.88
// Based on NVVM 20.0.0
//

.version 9.0
.target sm_100
.address_size 64

	// .globl	_Z7reduce1PjS_j
.extern .shared .align 16 .b8 sdata[];

.visible .entry _Z7reduce1PjS_j(
	.param .u64 .ptr .align 1 _Z7reduce1PjS_j_param_0,
	.param .u64 .ptr .align 1 _Z7reduce1PjS_j_param_1,
	.param .u32 _Z7reduce1PjS_j_param_2
)
{
	.reg .pred 	%p<6>;
	.reg .b32 	%r<26>;
	.reg .b64 	%rd<9>;

	ld.param.u64 	%rd1, [_Z7reduce1PjS_j_param_0];
	ld.param.u64 	%rd2, [_Z7reduce1PjS_j_param_1];
	ld.param.u32 	%r9, [_Z7reduce1PjS_j_param_2];
	mov.u32 	%r1, %tid.x;
	mov.u32 	%r2, %ctaid.x;
	mov.u32 	%r3, %ntid.x;
	mad.lo.s32 	%r4, %r2, %r3, %r1;
	shl.b32 	%r10, %r1, 2;
	mov.u32 	%r11, sdata;
	add.s32 	%r5, %r11, %r10;
	mov.b32 	%r12, 0;
	st.shared.u32 	[%r5], %r12;
	setp.ge.u32 	%p1, %r4, %r9;
	@%p1 bra 	$L__BB0_2;
	cvta.to.global.u64 	%rd3, %rd2;
	mul.wide.u32 	%rd4, %r4, 4;
	add.s64 	%rd5, %rd3, %rd4;
	ld.global.u32 	%r13, [%rd5];
	st.shared.u32 	[%r5], %r13;
$L__BB0_2:
	bar.sync 	0;
	setp.lt.u32 	%p2, %r3, 2;
	@%p2 bra 	$L__BB0_7;
	mov.b32 	%r25, 1;
$L__BB0_4:
	shl.b32 	%r7, %r25, 1;
	mul.lo.s32 	%r8, %r7, %r1;
	setp.ge.u32 	%p3, %r8, %r3;
	@%p3 bra 	$L__BB0_6;
	add.s32 	%r15, %r8, %r25;
	shl.b32 	%r16, %r15, 2;
	add.s32 	%r18, %r11, %r16;
	ld.shared.u32 	%r19, [%r18];
	shl.b32 	%r20, %r8, 2;
	add.s32 	%r21, %r11, %r20;
	ld.shared.u32 	%r22, [%r21];
	add.s32 	%r23, %r22, %r19;
	st.shared.u32 	[%r21], %r23;
$L__BB0_6:
	bar.sync 	0;
	setp.lt.u32 	%p4, %r7, %r3;
	mov.u32 	%r25, %r7;
	@%p4 bra 	$L__BB0_4;
$L__BB0_7:
	setp.ne.s32 	%p5, %r1, 0;
	@%p5 bra 	$L__BB0_9;
	ld.shared.u32 	%r24, [sdata];
	cvta.to.global.u64 	%rd6, %rd1;
	mul.wide.u32 	%rd7, %r2, 4;
	add.s64 	%rd8, %rd6, %rd7;
	st.global.u32 	[%rd8], %r24;
$L__BB0_9:
	ret;

}


// ===== COMPILED SASS (sm_100) =====

	.target	sm_100

	.elftype	@"ET_EXEC"


//--------------------- .note.nv.tkinfo           --------------------------
	.section	.note.nv.tkinfo,"",@"SHT_NOTE"
	.sectionflags	@"SHF_NOTE_NV_TKINFO"
	.tkinfo
        /*0018*/ 	.word	0x00000002
        /*0030*/ 	.string	""
        /*0030*/ 	.string	"ptxas"
        /*0030*/ 	.string	"Cuda compilation tools, release 13.0, V13.0.88"
        /*0030*/ 	.string	"Build cuda_13.0.r13.0/compiler.36424714_0"
        /*0030*/ 	.string	"-arch sm_100 -m 64 "



//--------------------- .note.nv.cuinfo           --------------------------
	.section	.note.nv.cuinfo,"",@"SHT_NOTE"
	.sectionflags	@"SHF_NOTE_NV_CUINFO"
        /*0018*/ 	.short	0x0002
        /*001a*/ 	.short	0x0064
        /*001c*/ 	.short	0x0082
	.zero		2


//--------------------- .nv.info                  --------------------------
	.section	.nv.info,"",@"SHT_CUDA_INFO"
	.align	4


	//----- nvinfo : EIATTR_REGCOUNT
	.align		4
        /*0000*/ 	.byte	0x04, 0x2f
        /*0002*/ 	.short	(.L_1 - .L_0)
	.align		4
.L_0:
        /*0004*/ 	.word	index@(_Z7reduce1PjS_j)
        /*0008*/ 	.word	0x0000000c


	//----- nvinfo : EIATTR_FRAME_SIZE
	.align		4
.L_1:
        /*000c*/ 	.byte	0x04, 0x11
        /*000e*/ 	.short	(.L_3 - .L_2)
	.align		4
.L_2:
        /*0010*/ 	.word	index@(_Z7reduce1PjS_j)
        /*0014*/ 	.word	0x00000000


	//----- nvinfo : EIATTR_MIN_STACK_SIZE
	.align		4
.L_3:
        /*0018*/ 	.byte	0x04, 0x12
        /*001a*/ 	.short	(.L_5 - .L_4)
	.align		4
.L_4:
        /*001c*/ 	.word	index@(_Z7reduce1PjS_j)
        /*0020*/ 	.word	0x00000000
.L_5:


//--------------------- .nv.compat                --------------------------
	.section	.nv.compat,"",@"SHT_CUDA_COMPAT_INFO"
	.align	4
        /*0000*/ 	.byte	0x02, 0x09, 0x00, 0x00, 0x02, 0x02, 0x01, 0x00, 0x02, 0x05, 0x05, 0x00, 0x03, 0x07, 0x01, 0x01
        /*0010*/ 	.byte	0x02, 0x03, 0x00, 0x00, 0x02, 0x06, 0x01, 0x00, 0x04, 0x0b, 0x08, 0x00, 0x09, 0x00, 0x00, 0x00
        /*0020*/ 	.byte	0x00, 0x00, 0x00, 0x00


//--------------------- .nv.info._Z7reduce1PjS_j  --------------------------
	.section	.nv.info._Z7reduce1PjS_j,"",@"SHT_CUDA_INFO"
	.sectionflags	@""
	.align	4


	//----- nvinfo : EIATTR_CUDA_API_VERSION
	.align		4
        /*0000*/ 	.byte	0x04, 0x37
        /*0002*/ 	.short	(.L_7 - .L_6)
.L_6:
        /*0004*/ 	.word	0x00000082


	//----- nvinfo : EIATTR_KPARAM_INFO
	.align		4
.L_7:
        /*0008*/ 	.byte	0x04, 0x17
        /*000a*/ 	.short	(.L_9 - .L_8)
.L_8:
        /*000c*/ 	.word	0x00000000
        /*0010*/ 	.short	0x0002
        /*0012*/ 	.short	0x0010
        /*0014*/ 	.byte	0x00, 0xf0, 0x11, 0x00


	//----- nvinfo : EIATTR_KPARAM_INFO
	.align		4
.L_9:
        /*0018*/ 	.byte	0x04, 0x17
        /*001a*/ 	.short	(.L_11 - .L_10)
.L_10:
        /*001c*/ 	.word	0x00000000
        /*0020*/ 	.short	0x0001
        /*0022*/ 	.short	0x0008
        /*0024*/ 	.byte	0x00, 0xf5, 0x21, 0x00


	//----- nvinfo : EIATTR_KPARAM_INFO
	.align		4
.L_11:
        /*0028*/ 	.byte	0x04, 0x17
        /*002a*/ 	.short	(.L_13 - .L_12)
.L_12:
        /*002c*/ 	.word	0x00000000
        /*0030*/ 	.short	0x0000
        /*0032*/ 	.short	0x0000
        /*0034*/ 	.byte	0x00, 0xf5, 0x21, 0x00


	//----- nvinfo : EIATTR_SPARSE_MMA_MASK
	.align		4
.L_13:
        /*0038*/ 	.byte	0x03, 0x50
        /*003a*/ 	.short	0x0000


	//----- nvinfo : EIATTR_MAXREG_COUNT
	.align		4
        /*003c*/ 	.byte	0x03, 0x1b
        /*003e*/ 	.short	0x00ff


	//----- nvinfo : EIATTR_NUM_BARRIERS
	.align		4
        /*0040*/ 	.byte	0x02, 0x4c
        /*0042*/ 	.byte	0x01
	.zero		1


	//----- nvinfo : EIATTR_MERCURY_ISA_VERSION
	.align		4
        /*0044*/ 	.byte	0x03, 0x5f
        /*0046*/ 	.short	0x0101


	//----- nvinfo : EIATTR_VRC_CTA_INIT_COUNT
	.align		4
        /*0048*/ 	.byte	0x02, 0x4a
	.zero		1
	.zero		1


	//----- nvinfo : EIATTR_EXIT_INSTR_OFFSETS
	.align		4
        /*004c*/ 	.byte	0x04, 0x1c
        /*004e*/ 	.short	(.L_15 - .L_14)


	//   ....[0]....
.L_14:
        /*0050*/ 	.word	0x00000240


	//   ....[1]....
        /*0054*/ 	.word	0x000002c0


	//----- nvinfo : EIATTR_CBANK_PARAM_SIZE
	.align		4
.L_15:
        /*0058*/ 	.byte	0x03, 0x19
        /*005a*/ 	.short	0x0014


	//----- nvinfo : EIATTR_PARAM_CBANK
	.align		4
        /*005c*/ 	.byte	0x04, 0x0a
        /*005e*/ 	.short	(.L_17 - .L_16)
	.align		4
.L_16:
        /*0060*/ 	.word	index@(.nv.constant0._Z7reduce1PjS_j)
        /*0064*/ 	.short	0x0380
        /*0066*/ 	.short	0x0014


	//----- nvinfo : EIATTR_SW_WAR
	.align		4
.L_17:
        /*0068*/ 	.byte	0x04, 0x36
        /*006a*/ 	.short	(.L_19 - .L_18)
.L_18:
        /*006c*/ 	.word	0x00000008
.L_19:


//--------------------- .nv.callgraph             --------------------------
	.section	.nv.callgraph,"",@"SHT_CUDA_CALLGRAPH"
	.align	4
	.sectionentsize	8
	.align		4
        /*0000*/ 	.word	0x00000000
	.align		4
        /*0004*/ 	.word	0xffffffff
	.align		4
        /*0008*/ 	.word	0x00000000
	.align		4
        /*000c*/ 	.word	0xfffffffe
	.align		4
        /*0010*/ 	.word	0x00000000
	.align		4
        /*0014*/ 	.word	0xfffffffd
	.align		4
        /*0018*/ 	.word	0x00000000
	.align		4
        /*001c*/ 	.word	0xfffffffc


//--------------------- .text._Z7reduce1PjS_j     --------------------------
	.section	.text._Z7reduce1PjS_j,"ax",@progbits
	.align	128
        .global         _Z7reduce1PjS_j
        .type           _Z7reduce1PjS_j,@function
        .size           _Z7reduce1PjS_j,(.L_x_3 - _Z7reduce1PjS_j)
        .other          _Z7reduce1PjS_j,@"STO_CUDA_ENTRY STV_DEFAULT"
_Z7reduce1PjS_j:
.text._Z7reduce1PjS_j:
[----:B------:R-:W-:Y:S01]  /*0000*/  LDC R1, c[0x0][0x37c] ;  /* 0x0000df00ff017b82 */ /* 0x000fe20000000800 */
[----:B------:R-:W0:Y:S01]  /*0010*/  S2R R4, SR_TID.X ;  /* 0x0000000000047919 */ /* 0x000e220000002100 */
[----:B------:R-:W0:Y:S01]  /*0020*/  LDCU UR7, c[0x0][0x360] ;  /* 0x00006c00ff0777ac */ /* 0x000e220008000800 */
[----:B------:R-:W-:Y:S01]  /*0030*/  IMAD.MOV.U32 R9, RZ, RZ, RZ ;  /* 0x000000ffff097224 */ /* 0x000fe200078e00ff */
[----:B------:R-:W0:Y:S01]  /*0040*/  S2R R7, SR_CTAID.X ;  /* 0x0000000000077919 */ /* 0x000e220000002500 */
[----:B------:R-:W1:Y:S01]  /*0050*/  LDCU UR4, c[0x0][0x390] ;  /* 0x00007200ff0477ac */ /* 0x000e620008000800 */
[----:B------:R-:W2:Y:S01]  /*0060*/  LDCU.64 UR8, c[0x0][0x358] ;  /* 0x00006b00ff0877ac */ /* 0x000ea20008000a00 */
[----:B0-----:R-:W-:-:S05]  /*0070*/  IMAD R5, R7, UR7, R4 ;  /* 0x0000000707057c24 */ /* 0x001fca000f8e0204 */
[----:B-1----:R-:W-:-:S13]  /*0080*/  ISETP.GE.U32.AND P0, PT, R5, UR4, PT ;  /* 0x0000000405007c0c */ /* 0x002fda000bf06070 */
[----:B------:R-:W0:Y:S02]  /*0090*/  @!P0 LDC.64 R2, c[0x0][0x388] ;  /* 0x0000e200ff028b82 */ /* 0x000e240000000a00 */
[----:B0-----:R-:W-:-:S05]  /*00a0*/  @!P0 IMAD.WIDE.U32 R2, R5, 0x4, R2 ;  /* 0x0000000405028825 */ /* 0x001fca00078e0002 */
[----:B--2---:R-:W2:Y:S01]  /*00b0*/  @!P0 LDG.E R9, desc[UR8][R2.64] ;  /* 0x0000000802098981 */ /* 0x004ea2000c1e1900 */
[----:B------:R-:W0:Y:S01]  /*00c0*/  S2UR UR5, SR_CgaCtaId ;  /* 0x00000000000579c3 */ /* 0x000e220000008800 */
[----:B------:R-:W-:Y:S01]  /*00d0*/  UMOV UR4, 0x400 ;  /* 0x0000040000047882 */ /* 0x000fe20000000000 */
[----:B------:R-:W-:Y:S01]  /*00e0*/  UISETP.GE.U32.AND UP0, UPT, UR7, 0x2, UPT ;  /* 0x000000020700788c */ /* 0x000fe2000bf06070 */
[----:B------:R-:W-:Y:S01]  /*00f0*/  ISETP.NE.AND P1, PT, R4, RZ, PT ;  /* 0x000000ff0400720c */ /* 0x000fe20003f25270 */
[----:B0-----:R-:W-:-:S06]  /*0100*/  ULEA UR4, UR5, UR4, 0x18 ;  /* 0x0000000405047291 */ /* 0x001fcc000f8ec0ff */
[----:B------:R-:W-:-:S05]  /*0110*/  LEA R0, R4, UR4, 0x2 ;  /* 0x0000000404007c11 */ /* 0x000fca000f8e10ff */
[----:B--2---:R0:W-:Y:S01]  /*0120*/  STS [R0], R9 ;  /* 0x0000000900007388 */ /* 0x0041e20000000800 */
[----:B------:R-:W-:Y:S06]  /*0130*/  BAR.SYNC.DEFER_BLOCKING 0x0 ;  /* 0x0000000000007b1d */ /* 0x000fec0000010000 */
[----:B------:R-:W-:Y:S05]  /*0140*/  BRA.U !UP0, `(.L_x_0) ;  /* 0x00000001083c7547 */ /* 0x000fea000b800000 */
[----:B------:R-:W-:-:S05]  /*0150*/  UMOV UR5, 0x1 ;  /* 0x0000000100057882 */ /* 0x000fca0000000000 */
.L_x_1:
[----:B------:R-:W-:-:S04]  /*0160*/  USHF.L.U32 UR6, UR5, 0x1, URZ ;  /* 0x0000000105067899 */ /* 0x000fc800080006ff */
[----:B------:R-:W-:Y:S02]  /*0170*/  UISETP.GE.U32.AND UP0, UPT, UR6, UR7, UPT ;  /* 0x000000070600728c */ /* 0x000fe4000bf06070 */
[----:B-1----:R-:W-:-:S05]  /*0180*/  IMAD R2, R4, UR6, RZ ;  /* 0x0000000604027c24 */ /* 0x002fca000f8e02ff */
[----:B------:R-:W-:-:S13]  /*0190*/  ISETP.GE.U32.AND P0, PT, R2, UR7, PT ;  /* 0x0000000702007c0c */ /* 0x000fda000bf06070 */
[C---:B0-----:R-:W-:Y:S01]  /*01a0*/  @!P0 IADD3 R0, PT, PT, R2.reuse, UR5, RZ ;  /* 0x0000000502008c10 */ /* 0x041fe2000fffe0ff */
[----:B------:R-:W-:Y:S01]  /*01b0*/  UMOV UR5, UR6 ;  /* 0x0000000600057c82 */ /* 0x000fe20008000000 */
[----:B------:R-:W-:Y:S02]  /*01c0*/  @!P0 LEA R2, R2, UR4, 0x2 ;  /* 0x0000000402028c11 */ /* 0x000fe4000f8e10ff */
[----:B------:R-:W-:-:S03]  /*01d0*/  @!P0 LEA R0, R0, UR4, 0x2 ;  /* 0x0000000400008c11 */ /* 0x000fc6000f8e10ff */
[----:B------:R-:W-:Y:S04]  /*01e0*/  @!P0 LDS R3, [R2] ;  /* 0x0000000002038984 */ /* 0x000fe80000000800 */
[----:B------:R-:W0:Y:S02]  /*01f0*/  @!P0 LDS R0, [R0] ;  /* 0x0000000000008984 */ /* 0x000e240000000800 */
[----:B0-----:R-:W-:-:S05]  /*0200*/  @!P0 IMAD.IADD R3, R0, 0x1, R3 ;  /* 0x0000000100038824 */ /* 0x001fca00078e0203 */
[----:B------:R1:W-:Y:S01]  /*0210*/  @!P0 STS [R2], R3 ;  /* 0x0000000302008388 */ /* 0x0003e20000000800 */
[----:B------:R-:W-:Y:S06]  /*0220*/  BAR.SYNC.DEFER_BLOCKING 0x0 ;  /* 0x0000000000007b1d */ /* 0x000fec0000010000 */
[----:B------:R-:W-:Y:S05]  /*0230*/  BRA.U !UP0, `(.L_x_1) ;  /* 0xfffffffd08c87547 */ /* 0x000fea000b83ffff */
.L_x_0:
[----:B------:R-:W-:Y:S05]  /*0240*/  @P1 EXIT ;  /* 0x000000000000194d */ /* 0x000fea0003800000 */
[----:B------:R-:W2:Y:S01]  /*0250*/  S2UR UR5, SR_CgaCtaId ;  /* 0x00000000000579c3 */ /* 0x000ea20000008800 */
[----:B------:R-:W-:-:S07]  /*0260*/  UMOV UR4, 0x400 ;  /* 0x0000040000047882 */ /* 0x000fce0000000000 */
[----:B-1----:R-:W1:Y:S01]  /*0270*/  LDC.64 R2, c[0x0][0x380] ;  /* 0x0000e000ff027b82 */ /* 0x002e620000000a00 */
[----:B--2---:R-:W-:Y:S01]  /*0280*/  ULEA UR4, UR5, UR4, 0x18 ;  /* 0x0000000405047291 */ /* 0x004fe2000f8ec0ff */
[----:B-1----:R-:W-:-:S08]  /*0290*/  IMAD.WIDE.U32 R2, R7, 0x4, R2 ;  /* 0x0000000407027825 */ /* 0x002fd000078e0002 */
[----:B------:R-:W1:Y:S04]  /*02a0*/  LDS R5, [UR4] ;  /* 0x00000004ff057984 */ /* 0x000e680008000800 */
[----:B-1----:R-:W-:Y:S01]  /*02b0*/  STG.E desc[UR8][R2.64], R5 ;  /* 0x0000000502007986 */ /* 0x002fe2000c101908 */
[----:B------:R-:W-:Y:S05]  /*02c0*/  EXIT ;  /* 0x000000000000794d */ /* 0x000fea0003800000 */
.L_x_2:
[----:B------:R-:W-:-:S00]  /*02d0*/  BRA `(.L_x_2) ;  /* 0xfffffffc00fc7947 */ /* 0x000fc0000383ffff */
[----:B------:R-:W-:-:S00]  /*02e0*/  NOP ;  /* 0x0000000000007918 */ /* 0x000fc00000000000 */
        /* <DEDUP_REMOVED lines=9> */
.L_x_3:


//--------------------- .nv.shared._Z7reduce1PjS_j --------------------------
	.section	.nv.shared._Z7reduce1PjS_j,"aw",@nobits
	.sectionflags	@""
	.align	16
	.zero		1024


//--------------------- .nv.shared.reserved.0     --------------------------
	.section	.nv.shared.reserved.0,"aw",@nobits
	.weak		__nv_reservedSMEM_offset_0_alias
	.size		__nv_reservedSMEM_offset_0_alias, 0, 64
	.other		__nv_reservedSMEM_offset_0_alias,@"STO_CUDA_RESERVED_SHARED STV_DEFAULT"
__nv_reservedSMEM_offset_0_alias:
	.zero		0
	.zero		64


//--------------------- .nv.constant0._Z7reduce1PjS_j --------------------------
	.section	.nv.constant0._Z7reduce1PjS_j,"a",@progbits
	.sectionflags	@""
	.align	4
.nv.constant0._Z7reduce1PjS_j:
	.zero		916


//--------------------- SYMBOLS --------------------------

	.type		.nv.reservedSmem.offset0,@object
	.size		.nv.reservedSmem.offset0,0x4
	.type		.nv.reservedSmem.cap,@object
	.size		.nv.reservedSmem.cap,0x4
